//
// Generated by NVIDIA NVVM Compiler
//
// Compiler Build ID: CL-36424714
// Cuda compilation tools, release 13.0, V13.0.88
// Based on NVVM 20.0.0
//

.version 9.0
.target sm_100
.address_size 64

	// .globl	gaussian_blur

.visible .entry gaussian_blur(
	.param .u64 .ptr .align 1 gaussian_blur_param_0,
	.param .u64 .ptr .align 1 gaussian_blur_param_1,
	.param .u32 gaussian_blur_param_2,
	.param .u32 gaussian_blur_param_3,
	.param .u64 .ptr .align 1 gaussian_blur_param_4,
	.param .u32 gaussian_blur_param_5
)
{
	.reg .pred 	%p<13>;
	.reg .b32 	%r<130>;
	.reg .b32 	%f<71>;
	.reg .b64 	%rd<47>;

	ld.param.u64 	%rd4, [gaussian_blur_param_0];
	ld.param.u64 	%rd3, [gaussian_blur_param_1];
	ld.param.u32 	%r37, [gaussian_blur_param_2];
	ld.param.u32 	%r35, [gaussian_blur_param_3];
	ld.param.u64 	%rd5, [gaussian_blur_param_4];
	ld.param.u32 	%r36, [gaussian_blur_param_5];
	cvta.to.global.u64 	%rd1, %rd5;
	cvta.to.global.u64 	%rd2, %rd4;
	mov.u32 	%r38, %ctaid.x;
	mov.u32 	%r39, %ntid.x;
	mul.lo.s32 	%r1, %r38, %r39;
	mov.u32 	%r2, %tid.x;
	add.s32 	%r3, %r1, %r2;
	mov.u32 	%r40, %ctaid.y;
	mov.u32 	%r41, %ntid.y;
	mov.u32 	%r42, %tid.y;
	mad.lo.s32 	%r43, %r40, %r41, %r42;
	setp.ge.s32 	%p1, %r3, %r35;
	setp.ge.s32 	%p2, %r43, %r37;
	or.pred  	%p3, %p1, %p2;
	@%p3 bra 	$L__BB0_17;
	shr.u32 	%r44, %r36, 31;
	add.s32 	%r45, %r36, %r44;
	shr.s32 	%r6, %r45, 1;
	neg.s32 	%r5, %r6;
	setp.lt.s32 	%p4, %r6, %r5;
	mov.f32 	%f69, 0f00000000;
	@%p4 bra 	$L__BB0_16;
	add.s32 	%r7, %r37, -1;
	add.s32 	%r8, %r35, -1;
	sub.s32 	%r46, %r6, %r5;
	add.s32 	%r47, %r46, 1;
	and.b32  	%r9, %r47, 7;
	and.b32  	%r10, %r47, 3;
	add.s32 	%r48, %r2, %r5;
	add.s32 	%r11, %r48, %r1;
	and.b32  	%r49, %r47, -8;
	neg.s32 	%r12, %r49;
	mov.f32 	%f69, 0f00000000;
	mov.u32 	%r122, %r5;
$L__BB0_3:
	mov.u32 	%r13, %r122;
	sub.s32 	%r50, %r6, %r5;
	setp.lt.u32 	%p5, %r50, 7;
	add.s32 	%r51, %r13, %r43;
	max.s32 	%r52, %r51, 0;
	min.s32 	%r53, %r52, %r7;
	mul.lo.s32 	%r14, %r53, %r35;
	add.s32 	%r54, %r13, %r6;
	mul.lo.s32 	%r15, %r54, %r36;
	add.s32 	%r16, %r15, %r6;
	mov.u32 	%r128, %r5;
	@%p5 bra 	$L__BB0_7;
	add.s32 	%r126, %r5, 3;
	add.s32 	%r55, %r5, %r6;
	add.s32 	%r124, %r55, %r15;
	mov.u32 	%r123, %r12;
	mov.u32 	%r125, %r11;
$L__BB0_5:
	.pragma "nounroll";
	max.s32 	%r56, %r125, 0;
	min.s32 	%r57, %r56, %r8;
	add.s32 	%r58, %r57, %r14;
	mul.wide.s32 	%rd6, %r58, 4;
	add.s64 	%rd7, %rd2, %rd6;
	ld.global.f32 	%f18, [%rd7];
	mul.wide.s32 	%rd8, %r124, 4;
	add.s64 	%rd9, %rd1, %rd8;
	ld.global.f32 	%f19, [%rd9];
	fma.rn.f32 	%f20, %f18, %f19, %f69;
	add.s32 	%r59, %r125, 1;
	max.s32 	%r60, %r59, 0;
	min.s32 	%r61, %r60, %r8;
	add.s32 	%r62, %r61, %r14;
	mul.wide.s32 	%rd10, %r62, 4;
	add.s64 	%rd11, %rd2, %rd10;
	ld.global.f32 	%f21, [%rd11];
	ld.global.f32 	%f22, [%rd9+4];
	fma.rn.f32 	%f23, %f21, %f22, %f20;
	add.s32 	%r63, %r125, 2;
	max.s32 	%r64, %r63, 0;
	min.s32 	%r65, %r64, %r8;
	add.s32 	%r66, %r65, %r14;
	mul.wide.s32 	%rd12, %r66, 4;
	add.s64 	%rd13, %rd2, %rd12;
	ld.global.f32 	%f24, [%rd13];
	ld.global.f32 	%f25, [%rd9+8];
	fma.rn.f32 	%f26, %f24, %f25, %f23;
	add.s32 	%r67, %r125, 3;
	max.s32 	%r68, %r67, 0;
	min.s32 	%r69, %r68, %r8;
	add.s32 	%r70, %r69, %r14;
	mul.wide.s32 	%rd14, %r70, 4;
	add.s64 	%rd15, %rd2, %rd14;
	ld.global.f32 	%f27, [%rd15];
	ld.global.f32 	%f28, [%rd9+12];
	fma.rn.f32 	%f29, %f27, %f28, %f26;
	add.s32 	%r71, %r125, 4;
	max.s32 	%r72, %r71, 0;
	min.s32 	%r73, %r72, %r8;
	add.s32 	%r74, %r73, %r14;
	mul.wide.s32 	%rd16, %r74, 4;
	add.s64 	%rd17, %rd2, %rd16;
	ld.global.f32 	%f30, [%rd17];
	ld.global.f32 	%f31, [%rd9+16];
	fma.rn.f32 	%f32, %f30, %f31, %f29;
	add.s32 	%r75, %r125, 5;
	max.s32 	%r76, %r75, 0;
	min.s32 	%r77, %r76, %r8;
	add.s32 	%r78, %r77, %r14;
	mul.wide.s32 	%rd18, %r78, 4;
	add.s64 	%rd19, %rd2, %rd18;
	ld.global.f32 	%f33, [%rd19];
	ld.global.f32 	%f34, [%rd9+20];
	fma.rn.f32 	%f35, %f33, %f34, %f32;
	add.s32 	%r79, %r125, 6;
	max.s32 	%r80, %r79, 0;
	min.s32 	%r81, %r80, %r8;
	add.s32 	%r82, %r81, %r14;
	mul.wide.s32 	%rd20, %r82, 4;
	add.s64 	%rd21, %rd2, %rd20;
	ld.global.f32 	%f36, [%rd21];
	ld.global.f32 	%f37, [%rd9+24];
	fma.rn.f32 	%f38, %f36, %f37, %f35;
	add.s32 	%r83, %r125, 7;
	max.s32 	%r84, %r83, 0;
	min.s32 	%r85, %r84, %r8;
	add.s32 	%r86, %r85, %r14;
	mul.wide.s32 	%rd22, %r86, 4;
	add.s64 	%rd23, %rd2, %rd22;
	ld.global.f32 	%f39, [%rd23];
	ld.global.f32 	%f40, [%rd9+28];
	fma.rn.f32 	%f69, %f39, %f40, %f38;
	add.s32 	%r126, %r126, 8;
	add.s32 	%r125, %r125, 8;
	add.s32 	%r124, %r124, 8;
	add.s32 	%r123, %r123, 8;
	setp.ne.s32 	%p6, %r123, 0;
	@%p6 bra 	$L__BB0_5;
	add.s32 	%r128, %r126, -3;
$L__BB0_7:
	setp.eq.s32 	%p7, %r9, 0;
	@%p7 bra 	$L__BB0_15;
	add.s32 	%r87, %r9, -1;
	setp.lt.u32 	%p8, %r87, 3;
	@%p8 bra 	$L__BB0_10;
	add.s32 	%r88, %r128, %r3;
	max.s32 	%r89, %r88, 0;
	min.s32 	%r90, %r89, %r8;
	add.s32 	%r91, %r90, %r14;
	mul.wide.s32 	%rd24, %r91, 4;
	add.s64 	%rd25, %rd2, %rd24;
	ld.global.f32 	%f42, [%rd25];
	add.s32 	%r92, %r16, %r128;
	mul.wide.s32 	%rd26, %r92, 4;
	add.s64 	%rd27, %rd1, %rd26;
	ld.global.f32 	%f43, [%rd27];
	fma.rn.f32 	%f44, %f42, %f43, %f69;
	add.s32 	%r93, %r88, 1;
	max.s32 	%r94, %r93, 0;
	min.s32 	%r95, %r94, %r8;
	add.s32 	%r96, %r95, %r14;
	mul.wide.s32 	%rd28, %r96, 4;
	add.s64 	%rd29, %rd2, %rd28;
	ld.global.f32 	%f45, [%rd29];
	ld.global.f32 	%f46, [%rd27+4];
	fma.rn.f32 	%f47, %f45, %f46, %f44;
	add.s32 	%r97, %r88, 2;
	max.s32 	%r98, %r97, 0;
	min.s32 	%r99, %r98, %r8;
	add.s32 	%r100, %r99, %r14;
	mul.wide.s32 	%rd30, %r100, 4;
	add.s64 	%rd31, %rd2, %rd30;
	ld.global.f32 	%f48, [%rd31];
	ld.global.f32 	%f49, [%rd27+8];
	fma.rn.f32 	%f50, %f48, %f49, %f47;
	add.s32 	%r101, %r88, 3;
	max.s32 	%r102, %r101, 0;
	min.s32 	%r103, %r102, %r8;
	add.s32 	%r104, %r103, %r14;
	mul.wide.s32 	%rd32, %r104, 4;
	add.s64 	%rd33, %rd2, %rd32;
	ld.global.f32 	%f51, [%rd33];
	ld.global.f32 	%f52, [%rd27+12];
	fma.rn.f32 	%f69, %f51, %f52, %f50;
	add.s32 	%r128, %r128, 4;
$L__BB0_10:
	setp.eq.s32 	%p9, %r10, 0;
	@%p9 bra 	$L__BB0_15;
	setp.eq.s32 	%p10, %r10, 1;
	@%p10 bra 	$L__BB0_13;
	add.s32 	%r105, %r128, %r3;
	max.s32 	%r106, %r105, 0;
	min.s32 	%r107, %r106, %r8;
	add.s32 	%r108, %r107, %r14;
	mul.wide.s32 	%rd34, %r108, 4;
	add.s64 	%rd35, %rd2, %rd34;
	ld.global.f32 	%f54, [%rd35];
	add.s32 	%r109, %r16, %r128;
	mul.wide.s32 	%rd36, %r109, 4;
	add.s64 	%rd37, %rd1, %rd36;
	ld.global.f32 	%f55, [%rd37];
	fma.rn.f32 	%f56, %f54, %f55, %f69;
	add.s32 	%r110, %r105, 1;
	max.s32 	%r111, %r110, 0;
	min.s32 	%r112, %r111, %r8;
	add.s32 	%r113, %r112, %r14;
	mul.wide.s32 	%rd38, %r113, 4;
	add.s64 	%rd39, %rd2, %rd38;
	ld.global.f32 	%f57, [%rd39];
	ld.global.f32 	%f58, [%rd37+4];
	fma.rn.f32 	%f69, %f57, %f58, %f56;
	add.s32 	%r128, %r128, 2;
$L__BB0_13:
	sub.s32 	%r114, %r6, %r5;
	and.b32  	%r115, %r114, 1;
	setp.eq.b32 	%p11, %r115, 1;
	@%p11 bra 	$L__BB0_15;
	add.s32 	%r116, %r128, %r3;
	max.s32 	%r117, %r116, 0;
	min.s32 	%r118, %r117, %r8;
	add.s32 	%r119, %r118, %r14;
	mul.wide.s32 	%rd40, %r119, 4;
	add.s64 	%rd41, %rd2, %rd40;
	ld.global.f32 	%f59, [%rd41];
	add.s32 	%r120, %r16, %r128;
	mul.wide.s32 	%rd42, %r120, 4;
	add.s64 	%rd43, %rd1, %rd42;
	ld.global.f32 	%f60, [%rd43];
	fma.rn.f32 	%f69, %f59, %f60, %f69;
$L__BB0_15:
	add.s32 	%r122, %r13, 1;
	setp.ne.s32 	%p12, %r13, %r6;
	@%p12 bra 	$L__BB0_3;
$L__BB0_16:
	mad.lo.s32 	%r121, %r35, %r43, %r3;
	cvta.to.global.u64 	%rd44, %rd3;
	mul.wide.s32 	%rd45, %r121, 4;
	add.s64 	%rd46, %rd44, %rd45;
	st.global.f32 	[%rd46], %f69;
$L__BB0_17:
	ret;

}


// ===== COMPILED SASS (sm_100) =====

	.target	sm_100

	.elftype	@"ET_EXEC"


//--------------------- .note.nv.tkinfo           --------------------------
	.section	.note.nv.tkinfo,"",@"SHT_NOTE"
	.sectionflags	@"SHF_NOTE_NV_TKINFO"
	.tkinfo
        /*0018*/ 	.word	0x00000002
        /*0030*/ 	.string	""
        /*0030*/ 	.string	"ptxas"
        /*0030*/ 	.string	"Cuda compilation tools, release 13.0, V13.0.88"
        /*0030*/ 	.string	"Build cuda_13.0.r13.0/compiler.36424714_0"
        /*0030*/ 	.string	"-arch sm_100 -m 64 "



//--------------------- .note.nv.cuinfo           --------------------------
	.section	.note.nv.cuinfo,"",@"SHT_NOTE"
	.sectionflags	@"SHF_NOTE_NV_CUINFO"
        /*0018*/ 	.short	0x0002
        /*001a*/ 	.short	0x0064
        /*001c*/ 	.short	0x0082
	.zero		2


//--------------------- .nv.info                  --------------------------
	.section	.nv.info,"",@"SHT_CUDA_INFO"
	.align	4


	//----- nvinfo : EIATTR_REGCOUNT
	.align		4
        /*0000*/ 	.byte	0x04, 0x2f
        /*0002*/ 	.short	(.L_1 - .L_0)
	.align		4
.L_0:
        /*0004*/ 	.word	index@(gaussian_blur)
        /*0008*/ 	.word	0x00000020


	//----- nvinfo : EIATTR_FRAME_SIZE
	.align		4
.L_1:
        /*000c*/ 	.byte	0x04, 0x11
        /*000e*/ 	.short	(.L_3 - .L_2)
	.align		4
.L_2:
        /*0010*/ 	.word	index@(gaussian_blur)
        /*0014*/ 	.word	0x00000000


	//----- nvinfo : EIATTR_MIN_STACK_SIZE
	.align		4
.L_3:
        /*0018*/ 	.byte	0x04, 0x12
        /*001a*/ 	.short	(.L_5 - .L_4)
	.align		4
.L_4:
        /*001c*/ 	.word	index@(gaussian_blur)
        /*0020*/ 	.word	0x00000000
.L_5:


//--------------------- .nv.compat                --------------------------
	.section	.nv.compat,"",@"SHT_CUDA_COMPAT_INFO"
	.align	4
        /*0000*/ 	.byte	0x02, 0x09, 0x00, 0x00, 0x02, 0x02, 0x01, 0x00, 0x02, 0x05, 0x05, 0x00, 0x03, 0x07, 0x01, 0x01
        /*0010*/ 	.byte	0x02, 0x03, 0x00, 0x00, 0x02, 0x06, 0x01, 0x00, 0x04, 0x0b, 0x08, 0x00, 0x09, 0x00, 0x00, 0x00
        /*0020*/ 	.byte	0x00, 0x00, 0x00, 0x00


//--------------------- .nv.info.gaussian_blur    --------------------------
	.section	.nv.info.gaussian_blur,"",@"SHT_CUDA_INFO"
	.sectionflags	@""
	.align	4


	//----- nvinfo : EIATTR_CUDA_API_VERSION
	.align		4
        /*0000*/ 	.byte	0x04, 0x37
        /*0002*/ 	.short	(.L_7 - .L_6)
.L_6:
        /*0004*/ 	.word	0x00000082


	//----- nvinfo : EIATTR_KPARAM_INFO
	.align		4
.L_7:
        /*0008*/ 	.byte	0x04, 0x17
        /*000a*/ 	.short	(.L_9 - .L_8)
.L_8:
        /*000c*/ 	.word	0x00000000
        /*0010*/ 	.short	0x0005
        /*0012*/ 	.short	0x0020
        /*0014*/ 	.byte	0x00, 0xf0, 0x11, 0x00


	//----- nvinfo : EIATTR_KPARAM_INFO
	.align		4
.L_9:
        /*0018*/ 	.byte	0x04, 0x17
        /*001a*/ 	.short	(.L_11 - .L_10)
.L_10:
        /*001c*/ 	.word	0x00000000
        /*0020*/ 	.short	0x0004
        /*0022*/ 	.short	0x0018
        /*0024*/ 	.byte	0x00, 0xf5, 0x21, 0x00


	//----- nvinfo : EIATTR_KPARAM_INFO
	.align		4
.L_11:
        /*0028*/ 	.byte	0x04, 0x17
        /*002a*/ 	.short	(.L_13 - .L_12)
.L_12:
        /*002c*/ 	.word	0x00000000
        /*0030*/ 	.short	0x0003
        /*0032*/ 	.short	0x0014
        /*0034*/ 	.byte	0x00, 0xf0, 0x11, 0x00


	//----- nvinfo : EIATTR_KPARAM_INFO
	.align		4
.L_13:
        /*0038*/ 	.byte	0x04, 0x17
        /*003a*/ 	.short	(.L_15 - .L_14)
.L_14:
        /*003c*/ 	.word	0x00000000
        /*0040*/ 	.short	0x0002
        /*0042*/ 	.short	0x0010
        /*0044*/ 	.byte	0x00, 0xf0, 0x11, 0x00


	//----- nvinfo : EIATTR_KPARAM_INFO
	.align		4
.L_15:
        /*0048*/ 	.byte	0x04, 0x17
        /*004a*/ 	.short	(.L_17 - .L_16)
.L_16:
        /*004c*/ 	.word	0x00000000
        /*0050*/ 	.short	0x0001
        /*0052*/ 	.short	0x0008
        /*0054*/ 	.byte	0x00, 0xf5, 0x21, 0x00


	//----- nvinfo : EIATTR_KPARAM_INFO
	.align		4
.L_17:
        /*0058*/ 	.byte	0x04, 0x17
        /*005a*/ 	.short	(.L_19 - .L_18)
.L_18:
        /*005c*/ 	.word	0x00000000
        /*0060*/ 	.short	0x0000
        /*0062*/ 	.short	0x0000
        /*0064*/ 	.byte	0x00, 0xf5, 0x21, 0x00


	//----- nvinfo : EIATTR_SPARSE_MMA_MASK
	.align		4
.L_19:
        /*0068*/ 	.byte	0x03, 0x50
        /*006a*/ 	.short	0x0000


	//----- nvinfo : EIATTR_MAXREG_COUNT
	.align		4
        /*006c*/ 	.byte	0x03, 0x1b
        /*006e*/ 	.short	0x00ff


	//----- nvinfo : EIATTR_MERCURY_ISA_VERSION
	.align		4
        /*0070*/ 	.byte	0x03, 0x5f
        /*0072*/ 	.short	0x0101


	//----- nvinfo : EIATTR_VRC_CTA_INIT_COUNT
	.align		4
        /*0074*/ 	.byte	0x02, 0x4a
	.zero		1
	.zero		1


	//----- nvinfo : EIATTR_EXIT_INSTR_OFFSETS
	.align		4
        /*0078*/ 	.byte	0x04, 0x1c
        /*007a*/ 	.short	(.L_21 - .L_20)


	//   ....[0]....
.L_20:
        /*007c*/ 	.word	0x000000d0


	//   ....[1]....
        /*0080*/ 	.word	0x00000c90


	//----- nvinfo : EIATTR_CBANK_PARAM_SIZE
	.align		4
.L_21:
        /*0084*/ 	.byte	0x03, 0x19
        /*0086*/ 	.short	0x0024


	//----- nvinfo : EIATTR_PARAM_CBANK
	.align		4
        /*0088*/ 	.byte	0x04, 0x0a
        /*008a*/ 	.short	(.L_23 - .L_22)
	.align		4
.L_22:
        /*008c*/ 	.word	index@(.nv.constant0.gaussian_blur)
        /*0090*/ 	.short	0x0380
        /*0092*/ 	.short	0x0024


	//----- nvinfo : EIATTR_SW_WAR
	.align		4
.L_23:
        /*0094*/ 	.byte	0x04, 0x36
        /*0096*/ 	.short	(.L_25 - .L_24)
.L_24:
        /*0098*/ 	.word	0x00000008
.L_25:


//--------------------- .nv.callgraph             --------------------------
	.section	.nv.callgraph,"",@"SHT_CUDA_CALLGRAPH"
	.align	4
	.sectionentsize	8
	.align		4
        /*0000*/ 	.word	0x00000000
	.align		4
        /*0004*/ 	.word	0xffffffff
	.align		4
        /*0008*/ 	.word	0x00000000
	.align		4
        /*000c*/ 	.word	0xfffffffe
	.align		4
        /*0010*/ 	.word	0x00000000
	.align		4
        /*0014*/ 	.word	0xfffffffd
	.align		4
        /*0018*/ 	.word	0x00000000
	.align		4
        /*001c*/ 	.word	0xfffffffc


//--------------------- .text.gaussian_blur       --------------------------
	.section	.text.gaussian_blur,"ax",@progbits
	.align	128
        .global         gaussian_blur
        .type           gaussian_blur,@function
        .size           gaussian_blur,(.L_x_8 - gaussian_blur)
        .other          gaussian_blur,@"STO_CUDA_ENTRY STV_DEFAULT"
gaussian_blur:
.text.gaussian_blur:
[----:B------:R-:W-:Y:S01]  /*0000*/  LDC R1, c[0x0][0x37c] ;  /* 0x0000df00ff017b82 */ /* 0x000fe20000000800 */
[----:B------:R-:W0:Y:S07]  /*0010*/  S2R R3, SR_TID.Y ;  /* 0x0000000000037919 */ /* 0x000e2e0000002200 */
[----:B------:R-:W1:Y:S01]  /*0020*/  S2UR UR4, SR_CTAID.X ;  /* 0x00000000000479c3 */ /* 0x000e620000002500 */
[----:B------:R-:W1:Y:S01]  /*0030*/  LDCU UR5, c[0x0][0x360] ;  /* 0x00006c00ff0577ac */ /* 0x000e620008000800 */
[----:B------:R-:W2:Y:S01]  /*0040*/  S2R R7, SR_TID.X ;  /* 0x0000000000077919 */ /* 0x000ea20000002100 */
[----:B------:R-:W3:Y:S05]  /*0050*/  LDCU.64 UR10, c[0x0][0x390] ;  /* 0x00007200ff0a77ac */ /* 0x000eea0008000a00 */
[----:B------:R-:W0:Y:S08]  /*0060*/  S2UR UR6, SR_CTAID.Y ;  /* 0x00000000000679c3 */ /* 0x000e300000002600 */
[----:B------:R-:W0:Y:S01]  /*0070*/  LDC R0, c[0x0][0x364] ;  /* 0x0000d900ff007b82 */ /* 0x000e220000000800 */
[----:B-1----:R-:W-:Y:S01]  /*0080*/  UIMAD UR4, UR4, UR5, URZ ;  /* 0x00000005040472a4 */ /* 0x002fe2000f8e02ff */
[----:B0-----:R-:W-:-:S05]  /*0090*/  IMAD R0, R0, UR6, R3 ;  /* 0x0000000600007c24 */ /* 0x001fca000f8e0203 */
[----:B--2---:R-:W-:Y:S02]  /*00a0*/  IADD3 R3, PT, PT, R7, UR4, RZ ;  /* 0x0000000407037c10 */ /* 0x004fe4000fffe0ff */
[----:B---3--:R-:W-:-:S04]  /*00b0*/  ISETP.GE.AND P0, PT, R0, UR10, PT ;  /* 0x0000000a00007c0c */ /* 0x008fc8000bf06270 */
[----:B------:R-:W-:-:S13]  /*00c0*/  ISETP.GE.OR P0, PT, R3, UR11, P0 ;  /* 0x0000000b03007c0c */ /* 0x000fda0008706670 */
[----:B------:R-:W-:Y:S05]  /*00d0*/  @P0 EXIT ;  /* 0x000000000000094d */ /* 0x000fea0003800000 */
[----:B------:R-:W0:Y:S01]  /*00e0*/  LDC R2, c[0x0][0x3a0] ;  /* 0x0000e800ff027b82 */ /* 0x000e220000000800 */
[----:B------:R-:W1:Y:S01]  /*00f0*/  LDCU.64 UR8, c[0x0][0x358] ;  /* 0x00006b00ff0877ac */ /* 0x000e620008000a00 */
[----:B------:R-:W-:Y:S01]  /*0100*/  HFMA2 R16, -RZ, RZ, 0, 0 ;  /* 0x00000000ff107431 */ /* 0x000fe200000001ff */
[----:B0-----:R-:W-:-:S04]  /*0110*/  LEA.HI R2, R2, R2, RZ, 0x1 ;  /* 0x0000000202027211 */ /* 0x001fc800078f08ff */
[----:B------:R-:W-:-:S05]  /*0120*/  SHF.R.S32.HI R2, RZ, 0x1, R2 ;  /* 0x00000001ff027819 */ /* 0x000fca0000011402 */
[----:B------:R-:W-:-:S05]  /*0130*/  IMAD.MOV R5, RZ, RZ, -R2 ;  /* 0x000000ffff057224 */ /* 0x000fca00078e0a02 */
[----:B------:R-:W-:-:S13]  /*0140*/  ISETP.GE.AND P0, PT, R2, R5, PT ;  /* 0x000000050200720c */ /* 0x000fda0003f06270 */
[----:B-1----:R-:W-:Y:S05]  /*0150*/  @!P0 BRA `(.L_x_0) ;  /* 0x0000000800b88947 */ /* 0x002fea0003800000 */
[--C-:B------:R-:W-:Y:S01]  /*0160*/  IADD3 R9, PT, PT, R2, 0x1, R2.reuse ;  /* 0x0000000102097810 */ /* 0x100fe20007ffe002 */
[----:B------:R-:W-:Y:S01]  /*0170*/  IMAD.MOV.U32 R16, RZ, RZ, RZ ;  /* 0x000000ffff107224 */ /* 0x000fe200078e00ff */
[----:B------:R-:W-:Y:S01]  /*0180*/  IADD3 R6, PT, PT, R7, UR4, -R2 ;  /* 0x0000000407067c10 */ /* 0x000fe2000fffe802 */
[----:B------:R-:W-:Y:S01]  /*0190*/  UIADD3 UR5, UPT, UPT, UR10, -0x1, URZ ;  /* 0xffffffff0a057890 */ /* 0x000fe2000fffe0ff */
[C---:B------:R-:W-:Y:S01]  /*01a0*/  LOP3.LUT R10, R9.reuse, 0xfffffff8, RZ, 0xc0, !PT ;  /* 0xfffffff8090a7812 */ /* 0x040fe200078ec0ff */
[----:B------:R-:W-:Y:S01]  /*01b0*/  UIADD3 UR6, UPT, UPT, UR11, -0x1, URZ ;  /* 0xffffffff0b067890 */ /* 0x000fe2000fffe0ff */
[C---:B------:R-:W-:Y:S02]  /*01c0*/  LOP3.LUT R8, R9.reuse, 0x7, RZ, 0xc0, !PT ;  /* 0x0000000709087812 */ /* 0x040fe400078ec0ff */
[----:B------:R-:W-:Y:S01]  /*01d0*/  MOV R7, R5 ;  /* 0x0000000500077202 */ /* 0x000fe20000000f00 */
[----:B------:R-:W-:Y:S01]  /*01e0*/  IMAD.MOV R10, RZ, RZ, -R10 ;  /* 0x000000ffff0a7224 */ /* 0x000fe200078e0a0a */
[----:B------:R-:W-:-:S07]  /*01f0*/  LOP3.LUT R9, R9, 0x3, RZ, 0xc0, !PT ;  /* 0x0000000309097812 */ /* 0x000fce00078ec0ff */
.L_x_6:
[----:B------:R-:W0:Y:S01]  /*0200*/  LDCU UR7, c[0x0][0x3a0] ;  /* 0x00007400ff0777ac */ /* 0x000e220008000800 */
[C---:B------:R-:W-:Y:S01]  /*0210*/  IADD3 R11, PT, PT, R2.reuse, R2, RZ ;  /* 0x00000002020b7210 */ /* 0x040fe20007ffe0ff */
[----:B------:R-:W-:Y:S01]  /*0220*/  IMAD.IADD R12, R2, 0x1, R7 ;  /* 0x00000001020c7824 */ /* 0x000fe200078e0207 */
[----:B------:R-:W-:Y:S02]  /*0230*/  VIADDMNMX R20, R7, R0, RZ, !PT ;  /* 0x0000000007147246 */ /* 0x000fe400078001ff */
[----:B------:R-:W-:Y:S02]  /*0240*/  ISETP.GE.U32.AND P1, PT, R11, 0x7, PT ;  /* 0x000000070b00780c */ /* 0x000fe40003f26070 */
[----:B------:R-:W-:Y:S02]  /*0250*/  VIMNMX R20, PT, PT, R20, UR5, PT ;  /* 0x0000000514147c48 */ /* 0x000fe4000bfe0100 */
[C---:B------:R-:W-:Y:S01]  /*0260*/  ISETP.NE.AND P0, PT, R7.reuse, R2, PT ;  /* 0x000000020700720c */ /* 0x040fe20003f05270 */
[----:B------:R-:W-:Y:S01]  /*0270*/  VIADD R7, R7, 0x1 ;  /* 0x0000000107077836 */ /* 0x000fe20000000000 */
[----:B------:R-:W-:Y:S01]  /*0280*/  MOV R4, R5 ;  /* 0x0000000500047202 */ /* 0x000fe20000000f00 */
[----:B0-----:R-:W-:-:S06]  /*0290*/  IMAD R21, R12, UR7, R2 ;  /* 0x000000070c157c24 */ /* 0x001fcc000f8e0202 */
[----:B------:R-:W-:Y:S05]  /*02a0*/  @!P1 BRA `(.L_x_1) ;  /* 0x0000000400209947 */ /* 0x000fea0003800000 */
[C---:B------:R-:W-:Y:S01]  /*02b0*/  IADD3 R23, PT, PT, -R2.reuse, R2, RZ ;  /* 0x0000000202177210 */ /* 0x040fe20007ffe1ff */
[----:B------:R-:W-:Y:S01]  /*02c0*/  IMAD.MOV.U32 R24, RZ, RZ, R10 ;  /* 0x000000ffff187224 */ /* 0x000fe200078e000a */
[----:B------:R-:W-:Y:S01]  /*02d0*/  IADD3 R22, PT, PT, -R2, 0x3, RZ ;  /* 0x0000000302167810 */ /* 0x000fe20007ffe1ff */
[----:B------:R-:W0:Y:S01]  /*02e0*/  LDCU UR12, c[0x0][0x394] ;  /* 0x00007280ff0c77ac */ /* 0x000e220008000800 */
[----:B------:R-:W-:Y:S01]  /*02f0*/  MOV R4, R6 ;  /* 0x0000000600047202 */ /* 0x000fe20000000f00 */
[----:B------:R-:W-:-:S07]  /*0300*/  IMAD R23, R12, UR7, R23 ;  /* 0x000000070c177c24 */ /* 0x000fce000f8e0217 */
.L_x_2:
[----:B------:R-:W1:Y:S01]  /*0310*/  LDC.64 R18, c[0x0][0x380] ;  /* 0x0000e000ff127b82 */ /* 0x000e620000000a00 */
[----:B------:R-:W-:-:S04]  /*0320*/  VIMNMX R14, PT, PT, RZ, R4, !PT ;  /* 0x00000004ff0e7248 */ /* 0x000fc80007fe0100 */
[----:B------:R-:W-:-:S03]  /*0330*/  VIMNMX R15, PT, PT, R14, UR6, PT ;  /* 0x000000060e0f7c48 */ /* 0x000fc6000bfe0100 */
[----:B------:R-:W2:Y:S02]  /*0340*/  LDC.64 R12, c[0x0][0x398] ;  /* 0x0000e600ff0c7b82 */ /* 0x000ea40000000a00 */
[----:B0-----:R-:W-:-:S04]  /*0350*/  IMAD R15, R20, UR12, R15 ;  /* 0x0000000c140f7c24 */ /* 0x001fc8000f8e020f */
[----:B-1----:R-:W-:-:S06]  /*0360*/  IMAD.WIDE R14, R15, 0x4, R18 ;  /* 0x000000040f0e7825 */ /* 0x002fcc00078e0212 */
[----:B------:R-:W3:Y:S01]  /*0370*/  LDG.E R15, desc[UR8][R14.64] ;  /* 0x000000080e0f7981 */ /* 0x000ee2000c1e1900 */
[----:B--2---:R-:W-:-:S05]  /*0380*/  IMAD.WIDE R12, R23, 0x4, R12 ;  /* 0x00000004170c7825 */ /* 0x004fca00078e020c */
[----:B------:R-:W3:Y:S01]  /*0390*/  LDG.E R25, desc[UR8][R12.64] ;  /* 0x000000080c197981 */ /* 0x000ee2000c1e1900 */
[----:B------:R-:W-:-:S04]  /*03a0*/  VIADDMNMX R17, R4, 0x1, RZ, !PT ;  /* 0x0000000104117846 */ /* 0x000fc800078001ff */
[----:B------:R-:W-:-:S05]  /*03b0*/  VIMNMX R17, PT, PT, R17, UR6, PT ;  /* 0x0000000611117c48 */ /* 0x000fca000bfe0100 */
[----:B------:R-:W-:Y:S01]  /*03c0*/  IMAD R17, R20, UR12, R17 ;  /* 0x0000000c14117c24 */ /* 0x000fe2000f8e0211 */
[----:B------:R-:W-:-:S04]  /*03d0*/  VIADDMNMX R26, R4, 0x2, RZ, !PT ;  /* 0x00000002041a7846 */ /* 0x000fc800078001ff */
[----:B------:R-:W-:Y:S02]  /*03e0*/  VIMNMX R27, PT, PT, R26, UR6, PT ;  /* 0x000000061a1b7c48 */ /* 0x000fe4000bfe0100 */
[----:B------:R-:W2:Y:S03]  /*03f0*/  LDG.E R26, desc[UR8][R12.64+0x4] ;  /* 0x000004080c1a7981 */ /* 0x000ea6000c1e1900 */
[----:B------:R-:W-:Y:S02]  /*0400*/  IMAD R27, R20, UR12, R27 ;  /* 0x0000000c141b7c24 */ /* 0x000fe4000f8e021b */
[----:B---3--:R-:W-:Y:S01]  /*0410*/  FFMA R25, R15, R25, R16 ;  /* 0x000000190f197223 */ /* 0x008fe20000000010 */
[----:B------:R-:W-:-:S06]  /*0420*/  IMAD.WIDE R16, R17, 0x4, R18 ;  /* 0x0000000411107825 */ /* 0x000fcc00078e0212 */
[----:B------:R-:W2:Y:S01]  /*0430*/  LDG.E R16, desc[UR8][R16.64] ;  /* 0x0000000810107981 */ /* 0x000ea2000c1e1900 */
[----:B------:R-:W-:-:S03]  /*0440*/  IMAD.WIDE R14, R27, 0x4, R18 ;  /* 0x000000041b0e7825 */ /* 0x000fc600078e0212 */
[----:B------:R-:W3:Y:S04]  /*0450*/  LDG.E R27, desc[UR8][R12.64+0x8] ;  /* 0x000008080c1b7981 */ /* 0x000ee8000c1e1900 */
[----:B------:R-:W3:Y:S01]  /*0460*/  LDG.E R14, desc[UR8][R14.64] ;  /* 0x000000080e0e7981 */ /* 0x000ee2000c1e1900 */
[----:B------:R-:W-:-:S04]  /*0470*/  VIADDMNMX R28, R4, 0x4, RZ, !PT ;  /* 0x00000004041c7846 */ /* 0x000fc800078001ff */
[----:B------:R-:W-:Y:S01]  /*0480*/  VIMNMX R28, PT, PT, R28, UR6, PT ;  /* 0x000000061c1c7c48 */ /* 0x000fe2000bfe0100 */
[----:B--2---:R-:W-:Y:S01]  /*0490*/  FFMA R25, R16, R26, R25 ;  /* 0x0000001a10197223 */ /* 0x004fe20000000019 */
[----:B------:R-:W-:-:S04]  /*04a0*/  VIADDMNMX R26, R4, 0x3, RZ, !PT ;  /* 0x00000003041a7846 */ /* 0x000fc800078001ff */
[----:B------:R-:W-:Y:S02]  /*04b0*/  VIMNMX R29, PT, PT, R26, UR6, PT ;  /* 0x000000061a1d7c48 */ /* 0x000fe4000bfe0100 */
[----:B------:R-:W2:Y:S03]  /*04c0*/  LDG.E R26, desc[UR8][R12.64+0x10] ;  /* 0x000010080c1a7981 */ /* 0x000ea6000c1e1900 */
[----:B------:R-:W-:Y:S02]  /*04d0*/  IMAD R17, R20, UR12, R29 ;  /* 0x0000000c14117c24 */ /* 0x000fe4000f8e021d */
[----:B---3--:R-:W-:Y:S01]  /*04e0*/  FFMA R27, R14, R27, R25 ;  /* 0x0000001b0e1b7223 */ /* 0x008fe20000000019 */
[----:B------:R-:W-:Y:S02]  /*04f0*/  IMAD R25, R20, UR12, R28 ;  /* 0x0000000c14197c24 */ /* 0x000fe4000f8e021c */
[----:B------:R-:W-:-:S04]  /*0500*/  IMAD.WIDE R16, R17, 0x4, R18 ;  /* 0x0000000411107825 */ /* 0x000fc800078e0212 */
[----:B------:R-:W-:Y:S02]  /*0510*/  IMAD.WIDE R14, R25, 0x4, R18 ;  /* 0x00000004190e7825 */ /* 0x000fe400078e0212 */
[----:B------:R-:W3:Y:S04]  /*0520*/  LDG.E R16, desc[UR8][R16.64] ;  /* 0x0000000810107981 */ /* 0x000ee8000c1e1900 */
[----:B------:R-:W3:Y:S04]  /*0530*/  LDG.E R25, desc[UR8][R12.64+0xc] ;  /* 0x00000c080c197981 */ /* 0x000ee8000c1e1900 */
[----:B------:R-:W2:Y:S01]  /*0540*/  LDG.E R14, desc[UR8][R14.64] ;  /* 0x000000080e0e7981 */ /* 0x000ea2000c1e1900 */
[----:B------:R-:W-:-:S04]  /*0550*/  VIADDMNMX R28, R4, 0x7, RZ, !PT ;  /* 0x00000007041c7846 */ /* 0x000fc800078001ff */
[----:B------:R-:W-:Y:S01]  /*0560*/  VIMNMX R28, PT, PT, R28, UR6, PT ;  /* 0x000000061c1c7c48 */ /* 0x000fe2000bfe0100 */
[----:B---3--:R-:W-:Y:S01]  /*0570*/  FFMA R25, R16, R25, R27 ;  /* 0x0000001910197223 */ /* 0x008fe2000000001b */
[----:B------:R-:W-:-:S03]  /*0580*/  VIADDMNMX R27, R4, 0x5, RZ, !PT ;  /* 0x00000005041b7846 */ /* 0x000fc600078001ff */
[----:B--2---:R-:W-:Y:S01]  /*0590*/  FFMA R25, R14, R26, R25 ;  /* 0x0000001a0e197223 */ /* 0x004fe20000000019 */
[----:B------:R-:W-:Y:S02]  /*05a0*/  VIADDMNMX R26, R4, 0x6, RZ, !PT ;  /* 0x00000006041a7846 */ /* 0x000fe400078001ff */
[----:B------:R-:W-:Y:S02]  /*05b0*/  VIMNMX R27, PT, PT, R27, UR6, PT ;  /* 0x000000061b1b7c48 */ /* 0x000fe4000bfe0100 */
[----:B------:R-:W-:Y:S02]  /*05c0*/  VIMNMX R29, PT, PT, R26, UR6, PT ;  /* 0x000000061a1d7c48 */ /* 0x000fe4000bfe0100 */
[----:B------:R-:W2:Y:S01]  /*05d0*/  LDG.E R26, desc[UR8][R12.64+0x14] ;  /* 0x000014080c1a7981 */ /* 0x000ea2000c1e1900 */
[C---:B------:R-:W-:Y:S02]  /*05e0*/  IMAD R17, R20.reuse, UR12, R27 ;  /* 0x0000000c14117c24 */ /* 0x040fe4000f8e021b */
[----:B------:R-:W-:-:S02]  /*05f0*/  IMAD R15, R20, UR12, R29 ;  /* 0x0000000c140f7c24 */ /* 0x000fc4000f8e021d */
[----:B------:R-:W-:-:S04]  /*0600*/  IMAD.WIDE R16, R17, 0x4, R18 ;  /* 0x0000000411107825 */ /* 0x000fc800078e0212 */
[----:B------:R-:W-:Y:S02]  /*0610*/  IMAD R27, R20, UR12, R28 ;  /* 0x0000000c141b7c24 */ /* 0x000fe4000f8e021c */
[--C-:B------:R-:W-:Y:S01]  /*0620*/  IMAD.WIDE R14, R15, 0x4, R18.reuse ;  /* 0x000000040f0e7825 */ /* 0x100fe200078e0212 */
[----:B------:R-:W2:Y:S03]  /*0630*/  LDG.E R16, desc[UR8][R16.64] ;  /* 0x0000000810107981 */ /* 0x000ea6000c1e1900 */
[----:B------:R-:W-:Y:S01]  /*0640*/  IMAD.WIDE R18, R27, 0x4, R18 ;  /* 0x000000041b127825 */ /* 0x000fe200078e0212 */
[----:B------:R-:W3:Y:S04]  /*0650*/  LDG.E R28, desc[UR8][R12.64+0x1c] ;  /* 0x00001c080c1c7981 */ /* 0x000ee8000c1e1900 */
[----:B------:R-:W4:Y:S04]  /*0660*/  LDG.E R14, desc[UR8][R14.64] ;  /* 0x000000080e0e7981 */ /* 0x000f28000c1e1900 */
[----:B------:R-:W4:Y:S04]  /*0670*/  LDG.E R27, desc[UR8][R12.64+0x18] ;  /* 0x000018080c1b7981 */ /* 0x000f28000c1e1900 */
[----:B------:R-:W3:Y:S01]  /*0680*/  LDG.E R18, desc[UR8][R18.64] ;  /* 0x0000000812127981 */ /* 0x000ee2000c1e1900 */
[----:B------:R-:W-:-:S05]  /*0690*/  VIADD R24, R24, 0x8 ;  /* 0x0000000818187836 */ /* 0x000fca0000000000 */
[----:B------:R-:W-:Y:S01]  /*06a0*/  ISETP.NE.AND P1, PT, R24, RZ, PT ;  /* 0x000000ff1800720c */ /* 0x000fe20003f25270 */
[----:B------:R-:W-:Y:S01]  /*06b0*/  VIADD R4, R4, 0x8 ;  /* 0x0000000804047836 */ /* 0x000fe20000000000 */
[----:B------:R-:W-:Y:S02]  /*06c0*/  IADD3 R22, PT, PT, R22, 0x8, RZ ;  /* 0x0000000816167810 */ /* 0x000fe40007ffe0ff */
[----:B------:R-:W-:Y:S01]  /*06d0*/  IADD3 R23, PT, PT, R23, 0x8, RZ ;  /* 0x0000000817177810 */ /* 0x000fe20007ffe0ff */
[----:B--2---:R-:W-:-:S04]  /*06e0*/  FFMA R25, R16, R26, R25 ;  /* 0x0000001a10197223 */ /* 0x004fc80000000019 */
[----:B----4-:R-:W-:-:S04]  /*06f0*/  FFMA R25, R14, R27, R25 ;  /* 0x0000001b0e197223 */ /* 0x010fc80000000019 */
[----:B---3--:R-:W-:Y:S01]  /*0700*/  FFMA R16, R18, R28, R25 ;  /* 0x0000001c12107223 */ /* 0x008fe20000000019 */
[----:B------:R-:W-:Y:S06]  /*0710*/  @P1 BRA `(.L_x_2) ;  /* 0xfffffff800fc1947 */ /* 0x000fec000383ffff */
[----:B------:R-:W-:-:S07]  /*0720*/  VIADD R4, R22, 0xfffffffd ;  /* 0xfffffffd16047836 */ /* 0x000fce0000000000 */
.L_x_1:
[----:B------:R-:W-:-:S13]  /*0730*/  ISETP.NE.AND P1, PT, R8, RZ, PT ;  /* 0x000000ff0800720c */ /* 0x000fda0003f25270 */
[----:B------:R-:W-:Y:S05]  /*0740*/  @!P1 BRA `(.L_x_3) ;  /* 0x0000000400389947 */ /* 0x000fea0003800000 */
[----:B------:R-:W-:Y:S02]  /*0750*/  IADD3 R12, PT, PT, R8, -0x1, RZ ;  /* 0xffffffff080c7810 */ /* 0x000fe40007ffe0ff */
[----:B------:R-:W-:Y:S02]  /*0760*/  ISETP.NE.AND P2, PT, R9, RZ, PT ;  /* 0x000000ff0900720c */ /* 0x000fe40003f45270 */
[----:B------:R-:W-:-:S13]  /*0770*/  ISETP.GE.U32.AND P1, PT, R12, 0x3, PT ;  /* 0x000000030c00780c */ /* 0x000fda0003f26070 */
[----:B------:R-:W-:Y:S05]  /*0780*/  @!P1 BRA `(.L_x_4) ;  /* 0x00000000008c9947 */ /* 0x000fea0003800000 */
[----:B------:R-:W0:Y:S01]  /*0790*/  LDC.64 R12, c[0x0][0x380] ;  /* 0x0000e000ff0c7b82 */ /* 0x000e220000000a00 */
[----:B------:R-:W1:Y:S01]  /*07a0*/  LDCU UR7, c[0x0][0x394] ;  /* 0x00007280ff0777ac */ /* 0x000e620008000800 */
[----:B------:R-:W-:-:S05]  /*07b0*/  IMAD.IADD R14, R3, 0x1, R4 ;  /* 0x00000001030e7824 */ /* 0x000fca00078e0204 */
[----:B------:R-:W-:Y:S01]  /*07c0*/  VIMNMX R15, PT, PT, RZ, R14, !PT ;  /* 0x0000000eff0f7248 */ /* 0x000fe20007fe0100 */
[----:B------:R-:W2:Y:S01]  /*07d0*/  LDC.64 R22, c[0x0][0x398] ;  /* 0x0000e600ff167b82 */ /* 0x000ea20000000a00 */
[C---:B------:R-:W-:Y:S02]  /*07e0*/  VIADDMNMX R17, R14.reuse, 0x1, RZ, !PT ;  /* 0x000000010e117846 */ /* 0x040fe400078001ff */
[----:B------:R-:W-:Y:S02]  /*07f0*/  VIMNMX R15, PT, PT, R15, UR6, PT ;  /* 0x000000060f0f7c48 */ /* 0x000fe4000bfe0100 */
[----:B------:R-:W-:Y:S02]  /*0800*/  VIADDMNMX R18, R14, 0x2, RZ, !PT ;  /* 0x000000020e127846 */ /* 0x000fe400078001ff */
[----:B------:R-:W-:Y:S02]  /*0810*/  VIMNMX R19, PT, PT, R17, UR6, PT ;  /* 0x0000000611137c48 */ /* 0x000fe4000bfe0100 */
[----:B------:R-:W-:Y:S01]  /*0820*/  IADD3 R17, PT, PT, R21, R4, RZ ;  /* 0x0000000415117210 */ /* 0x000fe20007ffe0ff */
[----:B-1----:R-:W-:Y:S01]  /*0830*/  IMAD R15, R20, UR7, R15 ;  /* 0x00000007140f7c24 */ /* 0x002fe2000f8e020f */
[----:B------:R-:W-:Y:S01]  /*0840*/  VIADDMNMX R14, R14, 0x3, RZ, !PT ;  /* 0x000000030e0e7846 */ /* 0x000fe200078001ff */
[----:B------:R-:W-:Y:S01]  /*0850*/  IMAD R19, R20, UR7, R19 ;  /* 0x0000000714137c24 */ /* 0x000fe2000f8e0213 */
[----:B------:R-:W-:Y:S01]  /*0860*/  VIMNMX R27, PT, PT, R18, UR6, PT ;  /* 0x00000006121b7c48 */ /* 0x000fe2000bfe0100 */
[----:B0-----:R-:W-:Y:S01]  /*0870*/  IMAD.WIDE R24, R15, 0x4, R12 ;  /* 0x000000040f187825 */ /* 0x001fe200078e020c */
[----:B------:R-:W-:-:S03]  /*0880*/  VIMNMX R29, PT, PT, R14, UR6, PT ;  /* 0x000000060e1d7c48 */ /* 0x000fc6000bfe0100 */
[C---:B------:R-:W-:Y:S02]  /*0890*/  IMAD R15, R20.reuse, UR7, R27 ;  /* 0x00000007140f7c24 */ /* 0x040fe4000f8e021b */
[----:B------:R-:W-:Y:S01]  /*08a0*/  IMAD.WIDE R18, R19, 0x4, R12 ;  /* 0x0000000413127825 */ /* 0x000fe200078e020c */
[----:B------:R-:W3:Y:S03]  /*08b0*/  LDG.E R25, desc[UR8][R24.64] ;  /* 0x0000000818197981 */ /* 0x000ee6000c1e1900 */
[----:B--2---:R-:W-:Y:S02]  /*08c0*/  IMAD.WIDE R22, R17, 0x4, R22 ;  /* 0x0000000411167825 */ /* 0x004fe400078e0216 */
[----:B------:R-:W2:Y:S02]  /*08d0*/  LDG.E R18, desc[UR8][R18.64] ;  /* 0x0000000812127981 */ /* 0x000ea4000c1e1900 */
[----:B------:R-:W-:-:S02]  /*08e0*/  IMAD R29, R20, UR7, R29 ;  /* 0x00000007141d7c24 */ /* 0x000fc4000f8e021d */
[----:B------:R-:W3:Y:S01]  /*08f0*/  LDG.E R17, desc[UR8][R22.64] ;  /* 0x0000000816117981 */ /* 0x000ee2000c1e1900 */
[----:B------:R-:W-:-:S03]  /*0900*/  IMAD.WIDE R14, R15, 0x4, R12 ;  /* 0x000000040f0e7825 */ /* 0x000fc600078e020c */
[----:B------:R-:W2:Y:S01]  /*0910*/  LDG.E R27, desc[UR8][R22.64+0x4] ;  /* 0x00000408161b7981 */ /* 0x000ea2000c1e1900 */
[----:B------:R-:W-:-:S03]  /*0920*/  IMAD.WIDE R12, R29, 0x4, R12 ;  /* 0x000000041d0c7825 */ /* 0x000fc600078e020c */
[----:B------:R-:W4:Y:S04]  /*0930*/  LDG.E R14, desc[UR8][R14.64] ;  /* 0x000000080e0e7981 */ /* 0x000f28000c1e1900 */
[----:B------:R-:W4:Y:S04]  /*0940*/  LDG.E R26, desc[UR8][R22.64+0x8] ;  /* 0x00000808161a7981 */ /* 0x000f28000c1e1900 */
[----:B------:R-:W5:Y:S04]  /*0950*/  LDG.E R12, desc[UR8][R12.64] ;  /* 0x000000080c0c7981 */ /* 0x000f68000c1e1900 */
[----:B------:R-:W5:Y:S01]  /*0960*/  LDG.E R28, desc[UR8][R22.64+0xc] ;  /* 0x00000c08161c7981 */ /* 0x000f62000c1e1900 */
[----:B------:R-:W-:-:S02]  /*0970*/  VIADD R4, R4, 0x4 ;  /* 0x0000000404047836 */ /* 0x000fc40000000000 */
[----:B---3--:R-:W-:-:S04]  /*0980*/  FFMA R17, R25, R17, R16 ;  /* 0x0000001119117223 */ /* 0x008fc80000000010 */
[----:B--2---:R-:W-:-:S04]  /*0990*/  FFMA R17, R18, R27, R17 ;  /* 0x0000001b12117223 */ /* 0x004fc80000000011 */
[----:B----4-:R-:W-:-:S04]  /*09a0*/  FFMA R17, R14, R26, R17 ;  /* 0x0000001a0e117223 */ /* 0x010fc80000000011 */
[----:B-----5:R-:W-:-:S07]  /*09b0*/  FFMA R16, R12, R28, R17 ;  /* 0x0000001c0c107223 */ /* 0x020fce0000000011 */
.L_x_4:
[----:B------:R-:W-:Y:S05]  /*09c0*/  @!P2 BRA `(.L_x_3) ;  /* 0x000000000098a947 */ /* 0x000fea0003800000 */
[----:B------:R-:W-:Y:S02]  /*09d0*/  ISETP.NE.AND P1, PT, R9, 0x1, PT ;  /* 0x000000010900780c */ /* 0x000fe40003f25270 */
[----:B------:R-:W-:-:S04]  /*09e0*/  LOP3.LUT R11, R11, 0x1, RZ, 0xc0, !PT ;  /* 0x000000010b0b7812 */ /* 0x000fc800078ec0ff */
[----:B------:R-:W-:-:S07]  /*09f0*/  ISETP.NE.U32.AND P2, PT, R11, 0x1, PT ;  /* 0x000000010b00780c */ /* 0x000fce0003f45070 */
[----:B------:R-:W-:Y:S06]  /*0a00*/  @!P1 BRA `(.L_x_5) ;  /* 0x0000000000549947 */ /* 0x000fec0003800000 */
[----:B------:R-:W0:Y:S01]  /*0a10*/  LDC.64 R12, c[0x0][0x380] ;  /* 0x0000e000ff0c7b82 */ /* 0x000e220000000a00 */
[----:B------:R-:W1:Y:S01]  /*0a20*/  LDCU UR7, c[0x0][0x394] ;  /* 0x00007280ff0777ac */ /* 0x000e620008000800 */
[----:B------:R-:W-:-:S04]  /*0a30*/  IADD3 R11, PT, PT, R3, R4, RZ ;  /* 0x00000004030b7210 */ /* 0x000fc80007ffe0ff */
[----:B------:R-:W-:Y:S02]  /*0a40*/  VIMNMX R17, PT, PT, RZ, R11, !PT ;  /* 0x0000000bff117248 */ /* 0x000fe40007fe0100 */
[----:B------:R-:W2:Y:S01]  /*0a50*/  LDC.64 R14, c[0x0][0x398] ;  /* 0x0000e600ff0e7b82 */ /* 0x000ea20000000a00 */
[----:B------:R-:W-:Y:S01]  /*0a60*/  VIADDMNMX R18, R11, 0x1, RZ, !PT ;  /* 0x000000010b127846 */ /* 0x000fe200078001ff */
[----:B------:R-:W-:Y:S01]  /*0a70*/  IMAD.IADD R11, R21, 0x1, R4 ;  /* 0x00000001150b7824 */ /* 0x000fe200078e0204 */
[----:B------:R-:W-:Y:S02]  /*0a80*/  VIMNMX R17, PT, PT, R17, UR6, PT ;  /* 0x0000000611117c48 */ /* 0x000fe4000bfe0100 */
[----:B------:R-:W-:-:S03]  /*0a90*/  VIMNMX R19, PT, PT, R18, UR6, PT ;  /* 0x0000000612137c48 */ /* 0x000fc6000bfe0100 */
[C---:B-1----:R-:W-:Y:S02]  /*0aa0*/  IMAD R17, R20.reuse, UR7, R17 ;  /* 0x0000000714117c24 */ /* 0x042fe4000f8e0211 */
[----:B------:R-:W-:Y:S02]  /*0ab0*/  IMAD R23, R20, UR7, R19 ;  /* 0x0000000714177c24 */ /* 0x000fe4000f8e0213 */
[----:B0-----:R-:W-:-:S04]  /*0ac0*/  IMAD.WIDE R18, R17, 0x4, R12 ;  /* 0x0000000411127825 */ /* 0x001fc800078e020c */
[----:B------:R-:W-:Y:S02]  /*0ad0*/  IMAD.WIDE R12, R23, 0x4, R12 ;  /* 0x00000004170c7825 */ /* 0x000fe400078e020c */
[----:B------:R-:W3:Y:S02]  /*0ae0*/  LDG.E R19, desc[UR8][R18.64] ;  /* 0x0000000812137981 */ /* 0x000ee4000c1e1900 */
[----:B--2---:R-:W-:Y:S02]  /*0af0*/  IMAD.WIDE R14, R11, 0x4, R14 ;  /* 0x000000040b0e7825 */ /* 0x004fe400078e020e */
[----:B------:R-:W2:Y:S04]  /*0b00*/  LDG.E R12, desc[UR8][R12.64] ;  /* 0x000000080c0c7981 */ /* 0x000ea8000c1e1900 */
[----:B------:R-:W3:Y:S04]  /*0b10*/  LDG.E R11, desc[UR8][R14.64] ;  /* 0x000000080e0b7981 */ /* 0x000ee8000c1e1900 */
[----:B------:R-:W2:Y:S01]  /*0b20*/  LDG.E R17, desc[UR8][R14.64+0x4] ;  /* 0x000004080e117981 */ /* 0x000ea2000c1e1900 */
[----:B------:R-:W-:Y:S01]  /*0b30*/  IADD3 R4, PT, PT, R4, 0x2, RZ ;  /* 0x0000000204047810 */ /* 0x000fe20007ffe0ff */
[----:B---3--:R-:W-:-:S04]  /*0b40*/  FFMA R11, R19, R11, R16 ;  /* 0x0000000b130b7223 */ /* 0x008fc80000000010 */
[----:B--2---:R-:W-:-:S07]  /*0b50*/  FFMA R16, R12, R17, R11 ;  /* 0x000000110c107223 */ /* 0x004fce000000000b */
.L_x_5:
[----:B------:R-:W-:Y:S05]  /*0b60*/  @!P2 BRA `(.L_x_3) ;  /* 0x000000000030a947 */ /* 0x000fea0003800000 */
[----:B------:R-:W0:Y:S01]  /*0b70*/  LDC.64 R12, c[0x0][0x398] ;  /* 0x0000e600ff0c7b82 */ /* 0x000e220000000a00 */
[----:B------:R-:W1:Y:S01]  /*0b80*/  LDCU UR7, c[0x0][0x394] ;  /* 0x00007280ff0777ac */ /* 0x000e620008000800 */
[----:B------:R-:W-:Y:S02]  /*0b90*/  VIADDMNMX R11, R4, R3, RZ, !PT ;  /* 0x00000003040b7246 */ /* 0x000fe400078001ff */
[----:B------:R-:W-:Y:S02]  /*0ba0*/  IADD3 R21, PT, PT, R21, R4, RZ ;  /* 0x0000000415157210 */ /* 0x000fe40007ffe0ff */
[----:B------:R-:W-:Y:S02]  /*0bb0*/  VIMNMX R11, PT, PT, R11, UR6, PT ;  /* 0x000000060b0b7c48 */ /* 0x000fe4000bfe0100 */
[----:B------:R-:W2:Y:S03]  /*0bc0*/  LDC.64 R14, c[0x0][0x380] ;  /* 0x0000e000ff0e7b82 */ /* 0x000ea60000000a00 */
[----:B-1----:R-:W-:-:S02]  /*0bd0*/  IMAD R11, R20, UR7, R11 ;  /* 0x00000007140b7c24 */ /* 0x002fc4000f8e020b */
[----:B0-----:R-:W-:-:S06]  /*0be0*/  IMAD.WIDE R12, R21, 0x4, R12 ;  /* 0x00000004150c7825 */ /* 0x001fcc00078e020c */
[----:B------:R-:W3:Y:S01]  /*0bf0*/  LDG.E R12, desc[UR8][R12.64] ;  /* 0x000000080c0c7981 */ /* 0x000ee2000c1e1900 */
[----:B--2---:R-:W-:-:S06]  /*0c00*/  IMAD.WIDE R14, R11, 0x4, R14 ;  /* 0x000000040b0e7825 */ /* 0x004fcc00078e020e */
[----:B------:R-:W3:Y:S02]  /*0c10*/  LDG.E R15, desc[UR8][R14.64] ;  /* 0x000000080e0f7981 */ /* 0x000ee4000c1e1900 */
[----:B---3--:R-:W-:-:S07]  /*0c20*/  FFMA R16, R15, R12, R16 ;  /* 0x0000000c0f107223 */ /* 0x008fce0000000010 */
.L_x_3:
[----:B------:R-:W-:Y:S05]  /*0c30*/  @P0 BRA `(.L_x_6) ;  /* 0xfffffff400700947 */ /* 0x000fea000383ffff */
.L_x_0:
[----:B------:R-:W0:Y:S01]  /*0c40*/  LDC.64 R4, c[0x0][0x388] ;  /* 0x0000e200ff047b82 */ /* 0x000e220000000a00 */
[----:B------:R-:W1:Y:S02]  /*0c50*/  LDCU UR5, c[0x0][0x394] ;  /* 0x00007280ff0577ac */ /* 0x000e640008000800 */
[----:B-1----:R-:W-:-:S04]  /*0c60*/  IMAD R3, R0, UR5, R3 ;  /* 0x0000000500037c24 */ /* 0x002fc8000f8e0203 */
[----:B0-----:R-:W-:-:S05]  /*0c70*/  IMAD.WIDE R2, R3, 0x4, R4 ;  /* 0x0000000403027825 */ /* 0x001fca00078e0204 */
[----:B------:R-:W-:Y:S01]  /*0c80*/  STG.E desc[UR8][R2.64], R16 ;  /* 0x0000001002007986 */ /* 0x000fe2000c101908 */
[----:B------:R-:W-:Y:S05]  /*0c90*/  EXIT ;  /* 0x000000000000794d */ /* 0x000fea0003800000 */
.L_x_7:
[----:B------:R-:W-:-:S00]  /*0ca0*/  BRA `(.L_x_7) ;  /* 0xfffffffc00fc7947 */ /* 0x000fc0000383ffff */
[----:B------:R-:W-:-:S00]  /*0cb0*/  NOP ;  /* 0x0000000000007918 */ /* 0x000fc00000000000 */
        /* <DEDUP_REMOVED lines=12> */
.L_x_8:


//--------------------- .nv.shared.reserved.0     --------------------------
	.section	.nv.shared.reserved.0,"aw",@nobits
	.weak		__nv_reservedSMEM_offset_0_alias
	.size		__nv_reservedSMEM_offset_0_alias, 0, 64
	.other		__nv_reservedSMEM_offset_0_alias,@"STO_CUDA_RESERVED_SHARED STV_DEFAULT"
__nv_reservedSMEM_offset_0_alias:
	.zero		0
	.zero		64


//--------------------- .nv.constant0.gaussian_blur --------------------------
	.section	.nv.constant0.gaussian_blur,"a",@progbits
	.sectionflags	@""
	.align	4
.nv.constant0.gaussian_blur:
	.zero		932


//--------------------- SYMBOLS --------------------------

	.type		.nv.reservedSmem.offset0,@object
	.size		.nv.reservedSmem.offset0,0x4
